//
// Generated by NVIDIA NVVM Compiler
//
// Compiler Build ID: CL-36424714
// Cuda compilation tools, release 13.0, V13.0.88
// Based on NVVM 20.0.0
//

.version 9.0
.target sm_100
.address_size 64

	// .globl	_Z13matmul_sharedPKfS0_Pf
// _ZZ13matmul_sharedPKfS0_PfE6tile_A has been demoted
// _ZZ13matmul_sharedPKfS0_PfE6tile_B has been demoted

.visible .entry _Z13matmul_sharedPKfS0_Pf(
	.param .u64 .ptr .align 1 _Z13matmul_sharedPKfS0_Pf_param_0,
	.param .u64 .ptr .align 1 _Z13matmul_sharedPKfS0_Pf_param_1,
	.param .u64 .ptr .align 1 _Z13matmul_sharedPKfS0_Pf_param_2
)
{
	.reg .pred 	%p<15>;
	.reg .b32 	%r<41>;
	.reg .b32 	%f<68>;
	.reg .b64 	%rd<23>;
	// demoted variable
	.shared .align 4 .b8 _ZZ13matmul_sharedPKfS0_PfE6tile_A[256];
	// demoted variable
	.shared .align 4 .b8 _ZZ13matmul_sharedPKfS0_PfE6tile_B[256];
	ld.param.u64 	%rd9, [_Z13matmul_sharedPKfS0_Pf_param_0];
	ld.param.u64 	%rd10, [_Z13matmul_sharedPKfS0_Pf_param_1];
	ld.param.u64 	%rd8, [_Z13matmul_sharedPKfS0_Pf_param_2];
	cvta.to.global.u64 	%rd1, %rd10;
	cvta.to.global.u64 	%rd11, %rd9;
	mov.u32 	%r20, %ctaid.y;
	shl.b32 	%r21, %r20, 3;
	mov.u32 	%r38, %tid.y;
	add.s32 	%r2, %r21, %r38;
	mov.u32 	%r22, %ctaid.x;
	shl.b32 	%r23, %r22, 3;
	mov.u32 	%r37, %tid.x;
	add.s32 	%r4, %r23, %r37;
	shl.b32 	%r24, %r38, 5;
	mov.u32 	%r25, _ZZ13matmul_sharedPKfS0_PfE6tile_A;
	add.s32 	%r5, %r25, %r24;
	shl.b32 	%r26, %r37, 2;
	add.s32 	%r6, %r5, %r26;
	shl.b32 	%r7, %r2, 9;
	add.s32 	%r27, %r7, %r37;
	mov.u32 	%r28, _ZZ13matmul_sharedPKfS0_PfE6tile_B;
	add.s32 	%r9, %r28, %r26;
	add.s32 	%r8, %r9, %r24;
	shl.b32 	%r29, %r38, 9;
	add.s32 	%r30, %r37, %r29;
	add.s32 	%r39, %r30, %r23;
	shl.b32 	%r31, %r20, 12;
	add.s32 	%r32, %r30, %r31;
	add.s32 	%r33, %r32, 8;
	mul.wide.u32 	%rd12, %r33, 4;
	add.s64 	%rd22, %rd11, %rd12;
	mul.wide.u32 	%rd13, %r27, 4;
	add.s64 	%rd21, %rd11, %rd13;
	mov.f32 	%f63, 0f00000000;
	mov.b32 	%r40, 4096;
$L__BB0_1:
	max.u32 	%r34, %r2, %r37;
	setp.gt.u32 	%p1, %r34, 511;
	mov.f32 	%f64, 0f00000000;
	@%p1 bra 	$L__BB0_3;
	ld.global.f32 	%f64, [%rd21];
$L__BB0_3:
	setp.gt.s32 	%p2, %r4, 511;
	st.shared.f32 	[%r6], %f64;
	setp.gt.u32 	%p3, %r38, 511;
	mov.f32 	%f65, 0f00000000;
	or.pred  	%p4, %p2, %p3;
	@%p4 bra 	$L__BB0_5;
	mul.wide.u32 	%rd14, %r39, 4;
	add.s64 	%rd15, %rd1, %rd14;
	ld.global.f32 	%f65, [%rd15];
$L__BB0_5:
	setp.gt.u32 	%p5, %r2, 511;
	st.shared.f32 	[%r8], %f65;
	bar.sync 	0;
	ld.shared.f32 	%f16, [%r5];
	ld.shared.f32 	%f17, [%r9];
	fma.rn.f32 	%f18, %f16, %f17, %f63;
	ld.shared.f32 	%f19, [%r5+4];
	ld.shared.f32 	%f20, [%r9+32];
	fma.rn.f32 	%f21, %f19, %f20, %f18;
	ld.shared.f32 	%f22, [%r5+8];
	ld.shared.f32 	%f23, [%r9+64];
	fma.rn.f32 	%f24, %f22, %f23, %f21;
	ld.shared.f32 	%f25, [%r5+12];
	ld.shared.f32 	%f26, [%r9+96];
	fma.rn.f32 	%f27, %f25, %f26, %f24;
	ld.shared.f32 	%f28, [%r5+16];
	ld.shared.f32 	%f29, [%r9+128];
	fma.rn.f32 	%f30, %f28, %f29, %f27;
	ld.shared.f32 	%f31, [%r5+20];
	ld.shared.f32 	%f32, [%r9+160];
	fma.rn.f32 	%f33, %f31, %f32, %f30;
	ld.shared.f32 	%f34, [%r5+24];
	ld.shared.f32 	%f35, [%r9+192];
	fma.rn.f32 	%f36, %f34, %f35, %f33;
	ld.shared.f32 	%f37, [%r5+28];
	ld.shared.f32 	%f38, [%r9+224];
	fma.rn.f32 	%f6, %f37, %f38, %f36;
	bar.sync 	0;
	setp.gt.u32 	%p6, %r37, 503;
	mov.f32 	%f66, 0f00000000;
	or.pred  	%p7, %p5, %p6;
	@%p7 bra 	$L__BB0_7;
	ld.global.f32 	%f66, [%rd22];
$L__BB0_7:
	setp.gt.s32 	%p8, %r4, 511;
	st.shared.f32 	[%r6], %f66;
	setp.gt.u32 	%p9, %r38, 503;
	mov.f32 	%f67, 0f00000000;
	or.pred  	%p10, %p8, %p9;
	@%p10 bra 	$L__BB0_9;
	add.s32 	%r35, %r39, 4096;
	mul.wide.u32 	%rd16, %r35, 4;
	add.s64 	%rd17, %rd1, %rd16;
	ld.global.f32 	%f67, [%rd17];
$L__BB0_9:
	st.shared.f32 	[%r8], %f67;
	bar.sync 	0;
	ld.shared.f32 	%f40, [%r5];
	ld.shared.f32 	%f41, [%r9];
	fma.rn.f32 	%f42, %f40, %f41, %f6;
	ld.shared.f32 	%f43, [%r5+4];
	ld.shared.f32 	%f44, [%r9+32];
	fma.rn.f32 	%f45, %f43, %f44, %f42;
	ld.shared.f32 	%f46, [%r5+8];
	ld.shared.f32 	%f47, [%r9+64];
	fma.rn.f32 	%f48, %f46, %f47, %f45;
	ld.shared.f32 	%f49, [%r5+12];
	ld.shared.f32 	%f50, [%r9+96];
	fma.rn.f32 	%f51, %f49, %f50, %f48;
	ld.shared.f32 	%f52, [%r5+16];
	ld.shared.f32 	%f53, [%r9+128];
	fma.rn.f32 	%f54, %f52, %f53, %f51;
	ld.shared.f32 	%f55, [%r5+20];
	ld.shared.f32 	%f56, [%r9+160];
	fma.rn.f32 	%f57, %f55, %f56, %f54;
	ld.shared.f32 	%f58, [%r5+24];
	ld.shared.f32 	%f59, [%r9+192];
	fma.rn.f32 	%f60, %f58, %f59, %f57;
	ld.shared.f32 	%f61, [%r5+28];
	ld.shared.f32 	%f62, [%r9+224];
	fma.rn.f32 	%f63, %f61, %f62, %f60;
	bar.sync 	0;
	add.s32 	%r40, %r40, 8192;
	add.s32 	%r39, %r39, 8192;
	add.s64 	%rd22, %rd22, 64;
	add.s64 	%rd21, %rd21, 64;
	add.s32 	%r38, %r38, 16;
	add.s32 	%r37, %r37, 16;
	setp.ne.s32 	%p11, %r40, 266240;
	@%p11 bra 	$L__BB0_1;
	setp.gt.s32 	%p12, %r4, 511;
	setp.gt.u32 	%p13, %r2, 511;
	or.pred  	%p14, %p13, %p12;
	@%p14 bra 	$L__BB0_12;
	add.s32 	%r36, %r7, %r4;
	cvta.to.global.u64 	%rd18, %rd8;
	mul.wide.s32 	%rd19, %r36, 4;
	add.s64 	%rd20, %rd18, %rd19;
	st.global.f32 	[%rd20], %f63;
$L__BB0_12:
	ret;

}


// ===== COMPILED SASS (sm_100) =====

	.target	sm_100

	.elftype	@"ET_EXEC"


//--------------------- .note.nv.tkinfo           --------------------------
	.section	.note.nv.tkinfo,"",@"SHT_NOTE"
	.sectionflags	@"SHF_NOTE_NV_TKINFO"
	.tkinfo
        /*0018*/ 	.word	0x00000002
        /*0030*/ 	.string	""
        /*0030*/ 	.string	"ptxas"
        /*0030*/ 	.string	"Cuda compilation tools, release 13.0, V13.0.88"
        /*0030*/ 	.string	"Build cuda_13.0.r13.0/compiler.36424714_0"
        /*0030*/ 	.string	"-arch sm_100 -m 64 "



//--------------------- .note.nv.cuinfo           --------------------------
	.section	.note.nv.cuinfo,"",@"SHT_NOTE"
	.sectionflags	@"SHF_NOTE_NV_CUINFO"
        /*0018*/ 	.short	0x0002
        /*001a*/ 	.short	0x0064
        /*001c*/ 	.short	0x0082
	.zero		2


//--------------------- .nv.info                  --------------------------
	.section	.nv.info,"",@"SHT_CUDA_INFO"
	.align	4


	//----- nvinfo : EIATTR_REGCOUNT
	.align		4
        /*0000*/ 	.byte	0x04, 0x2f
        /*0002*/ 	.short	(.L_1 - .L_0)
	.align		4
.L_0:
        /*0004*/ 	.word	index@(_Z13matmul_sharedPKfS0_Pf)
        /*0008*/ 	.word	0x00000020


	//----- nvinfo : EIATTR_FRAME_SIZE
	.align		4
.L_1:
        /*000c*/ 	.byte	0x04, 0x11
        /*000e*/ 	.short	(.L_3 - .L_2)
	.align		4
.L_2:
        /*0010*/ 	.word	index@(_Z13matmul_sharedPKfS0_Pf)
        /*0014*/ 	.word	0x00000000


	//----- nvinfo : EIATTR_MIN_STACK_SIZE
	.align		4
.L_3:
        /*0018*/ 	.byte	0x04, 0x12
        /*001a*/ 	.short	(.L_5 - .L_4)
	.align		4
.L_4:
        /*001c*/ 	.word	index@(_Z13matmul_sharedPKfS0_Pf)
        /*0020*/ 	.word	0x00000000
.L_5:


//--------------------- .nv.compat                --------------------------
	.section	.nv.compat,"",@"SHT_CUDA_COMPAT_INFO"
	.align	4
        /*0000*/ 	.byte	0x02, 0x09, 0x00, 0x00, 0x02, 0x02, 0x01, 0x00, 0x02, 0x05, 0x05, 0x00, 0x03, 0x07, 0x01, 0x01
        /*0010*/ 	.byte	0x02, 0x03, 0x00, 0x00, 0x02, 0x06, 0x01, 0x00, 0x04, 0x0b, 0x08, 0x00, 0x09, 0x00, 0x00, 0x00
        /*0020*/ 	.byte	0x00, 0x00, 0x00, 0x00


//--------------------- .nv.info._Z13matmul_sharedPKfS0_Pf --------------------------
	.section	.nv.info._Z13matmul_sharedPKfS0_Pf,"",@"SHT_CUDA_INFO"
	.sectionflags	@""
	.align	4


	//----- nvinfo : EIATTR_CUDA_API_VERSION
	.align		4
        /*0000*/ 	.byte	0x04, 0x37
        /*0002*/ 	.short	(.L_7 - .L_6)
.L_6:
        /*0004*/ 	.word	0x00000082


	//----- nvinfo : EIATTR_KPARAM_INFO
	.align		4
.L_7:
        /*0008*/ 	.byte	0x04, 0x17
        /*000a*/ 	.short	(.L_9 - .L_8)
.L_8:
        /*000c*/ 	.word	0x00000000
        /*0010*/ 	.short	0x0002
        /*0012*/ 	.short	0x0010
        /*0014*/ 	.byte	0x00, 0xf5, 0x21, 0x00


	//----- nvinfo : EIATTR_KPARAM_INFO
	.align		4
.L_9:
        /*0018*/ 	.byte	0x04, 0x17
        /*001a*/ 	.short	(.L_11 - .L_10)
.L_10:
        /*001c*/ 	.word	0x00000000
        /*0020*/ 	.short	0x0001
        /*0022*/ 	.short	0x0008
        /*0024*/ 	.byte	0x00, 0xf5, 0x21, 0x00


	//----- nvinfo : EIATTR_KPARAM_INFO
	.align		4
.L_11:
        /*0028*/ 	.byte	0x04, 0x17
        /*002a*/ 	.short	(.L_13 - .L_12)
.L_12:
        /*002c*/ 	.word	0x00000000
        /*0030*/ 	.short	0x0000
        /*0032*/ 	.short	0x0000
        /*0034*/ 	.byte	0x00, 0xf5, 0x21, 0x00


	//----- nvinfo : EIATTR_SPARSE_MMA_MASK
	.align		4
.L_13:
        /*0038*/ 	.byte	0x03, 0x50
        /*003a*/ 	.short	0x0000


	//----- nvinfo : EIATTR_MAXREG_COUNT
	.align		4
        /*003c*/ 	.byte	0x03, 0x1b
        /*003e*/ 	.short	0x00ff


	//----- nvinfo : EIATTR_NUM_BARRIERS
	.align		4
        /*0040*/ 	.byte	0x02, 0x4c
        /*0042*/ 	.byte	0x01
	.zero		1


	//----- nvinfo : EIATTR_MERCURY_ISA_VERSION
	.align		4
        /*0044*/ 	.byte	0x03, 0x5f
        /*0046*/ 	.short	0x0101


	//----- nvinfo : EIATTR_VRC_CTA_INIT_COUNT
	.align		4
        /*0048*/ 	.byte	0x02, 0x4a
	.zero		1
	.zero		1


	//----- nvinfo : EIATTR_EXIT_INSTR_OFFSETS
	.align		4
        /*004c*/ 	.byte	0x04, 0x1c
        /*004e*/ 	.short	(.L_15 - .L_14)


	//   ....[0]....
.L_14:
        /*0050*/ 	.word	0x000006e0


	//   ....[1]....
        /*0054*/ 	.word	0x00000730


	//----- nvinfo : EIATTR_CBANK_PARAM_SIZE
	.align		4
.L_15:
        /*0058*/ 	.byte	0x03, 0x19
        /*005a*/ 	.short	0x0018


	//----- nvinfo : EIATTR_PARAM_CBANK
	.align		4
        /*005c*/ 	.byte	0x04, 0x0a
        /*005e*/ 	.short	(.L_17 - .L_16)
	.align		4
.L_16:
        /*0060*/ 	.word	index@(.nv.constant0._Z13matmul_sharedPKfS0_Pf)
        /*0064*/ 	.short	0x0380
        /*0066*/ 	.short	0x0018


	//----- nvinfo : EIATTR_SW_WAR
	.align		4
.L_17:
        /*0068*/ 	.byte	0x04, 0x36
        /*006a*/ 	.short	(.L_19 - .L_18)
.L_18:
        /*006c*/ 	.word	0x00000008
.L_19:


//--------------------- .nv.callgraph             --------------------------
	.section	.nv.callgraph,"",@"SHT_CUDA_CALLGRAPH"
	.align	4
	.sectionentsize	8
	.align		4
        /*0000*/ 	.word	0x00000000
	.align		4
        /*0004*/ 	.word	0xffffffff
	.align		4
        /*0008*/ 	.word	0x00000000
	.align		4
        /*000c*/ 	.word	0xfffffffe
	.align		4
        /*0010*/ 	.word	0x00000000
	.align		4
        /*0014*/ 	.word	0xfffffffd
	.align		4
        /*0018*/ 	.word	0x00000000
	.align		4
        /*001c*/ 	.word	0xfffffffc


//--------------------- .text._Z13matmul_sharedPKfS0_Pf --------------------------
	.section	.text._Z13matmul_sharedPKfS0_Pf,"ax",@progbits
	.align	128
        .global         _Z13matmul_sharedPKfS0_Pf
        .type           _Z13matmul_sharedPKfS0_Pf,@function
        .size           _Z13matmul_sharedPKfS0_Pf,(.L_x_2 - _Z13matmul_sharedPKfS0_Pf)
        .other          _Z13matmul_sharedPKfS0_Pf,@"STO_CUDA_ENTRY STV_DEFAULT"
_Z13matmul_sharedPKfS0_Pf:
.text._Z13matmul_sharedPKfS0_Pf:
[----:B------:R-:W-:Y:S01]  /*0000*/  LDC R1, c[0x0][0x37c] ;  /* 0x0000df00ff017b82 */ /* 0x000fe20000000800 */
[----:B------:R-:W0:Y:S07]  /*0010*/  S2R R7, SR_TID.Y ;  /* 0x0000000000077919 */ /* 0x000e2e0000002200 */
[----:B------:R-:W1:Y:S01]  /*0020*/  S2UR UR6, SR_CgaCtaId ;  /* 0x00000000000679c3 */ /* 0x000e620000008800 */
[----:B------:R-:W-:Y:S01]  /*0030*/  UMOV UR4, 0x400 ;  /* 0x0000040000047882 */ /* 0x000fe20000000000 */
[----:B------:R-:W-:Y:S01]  /*0040*/  IMAD.MOV.U32 R23, RZ, RZ, RZ ;  /* 0x000000ffff177224 */ /* 0x000fe200078e00ff */
[----:B------:R-:W2:Y:S01]  /*0050*/  S2R R0, SR_TID.X ;  /* 0x0000000000007919 */ /* 0x000ea20000002100 */
[----:B------:R-:W-:Y:S01]  /*0060*/  UIADD3 UR5, UPT, UPT, UR4, 0x100, URZ ;  /* 0x0000010004057890 */ /* 0x000fe2000fffe0ff */
[----:B------:R-:W3:Y:S01]  /*0070*/  LDCU.64 UR8, c[0x0][0x358] ;  /* 0x00006b00ff0877ac */ /* 0x000ee20008000a00 */
[----:B------:R-:W4:Y:S02]  /*0080*/  S2R R4, SR_CTAID.Y ;  /* 0x0000000000047919 */ /* 0x000f240000002600 */
[----:B------:R-:W5:Y:S01]  /*0090*/  LDC.64 R2, c[0x0][0x380] ;  /* 0x0000e000ff027b82 */ /* 0x000f620000000a00 */
[----:B------:R-:W3:Y:S01]  /*00a0*/  S2R R11, SR_CTAID.X ;  /* 0x00000000000b7919 */ /* 0x000ee20000002500 */
[----:B-1----:R-:W-:-:S02]  /*00b0*/  ULEA UR4, UR6, UR4, 0x18 ;  /* 0x0000000406047291 */ /* 0x002fc4000f8ec0ff */
[----:B------:R-:W-:-:S04]  /*00c0*/  ULEA UR5, UR6, UR5, 0x18 ;  /* 0x0000000506057291 */ /* 0x000fc8000f8ec0ff */
[C---:B0-----:R-:W-:Y:S01]  /*00d0*/  LEA R19, R7.reuse, UR4, 0x5 ;  /* 0x0000000407137c11 */ /* 0x041fe2000f8e28ff */
[----:B------:R-:W-:Y:S01]  /*00e0*/  UMOV UR4, 0x1000 ;  /* 0x0000100000047882 */ /* 0x000fe20000000000 */
[----:B--2---:R-:W-:Y:S02]  /*00f0*/  LEA R8, R7, R0, 0x9 ;  /* 0x0000000007087211 */ /* 0x004fe400078e48ff */
[----:B------:R-:W-:Y:S01]  /*0100*/  LEA R21, R0, R19, 0x2 ;  /* 0x0000001300157211 */ /* 0x000fe200078e10ff */
[C---:B----4-:R-:W-:Y:S01]  /*0110*/  IMAD R5, R4.reuse, 0x8, R7 ;  /* 0x0000000804057824 */ /* 0x050fe200078e0207 */
[----:B------:R-:W-:-:S03]  /*0120*/  LEA R4, R4, R8, 0xc ;  /* 0x0000000804047211 */ /* 0x000fc600078e60ff */
[--C-:B------:R-:W-:Y:S01]  /*0130*/  IMAD R17, R5, 0x200, R0.reuse ;  /* 0x0000020005117824 */ /* 0x100fe200078e0200 */
[----:B------:R-:W-:Y:S01]  /*0140*/  IADD3 R9, PT, PT, R4, 0x8, RZ ;  /* 0x0000000804097810 */ /* 0x000fe20007ffe0ff */
[----:B---3--:R-:W-:Y:S02]  /*0150*/  IMAD R20, R11, 0x8, R0 ;  /* 0x000000080b147824 */ /* 0x008fe400078e0200 */
[----:B-----5:R-:W-:-:S04]  /*0160*/  IMAD.WIDE.U32 R16, R17, 0x4, R2 ;  /* 0x0000000411107825 */ /* 0x020fc800078e0002 */
[----:B------:R-:W-:-:S04]  /*0170*/  IMAD.WIDE.U32 R2, R9, 0x4, R2 ;  /* 0x0000000409027825 */ /* 0x000fc800078e0002 */
[----:B------:R-:W-:Y:S01]  /*0180*/  IMAD.MOV.U32 R4, RZ, RZ, R16 ;  /* 0x000000ffff047224 */ /* 0x000fe200078e0010 */
[----:B------:R-:W-:Y:S02]  /*0190*/  LEA R16, R0, UR5, 0x2 ;  /* 0x0000000500107c11 */ /* 0x000fe4000f8e10ff */
[----:B------:R-:W-:Y:S02]  /*01a0*/  MOV R6, R2 ;  /* 0x0000000200067202 */ /* 0x000fe40000000f00 */
[----:B------:R-:W-:Y:S02]  /*01b0*/  LEA R2, R11, R8, 0x3 ;  /* 0x000000080b027211 */ /* 0x000fe400078e18ff */
[----:B------:R-:W-:-:S07]  /*01c0*/  LEA R18, R7, R16, 0x5 ;  /* 0x0000001007127211 */ /* 0x000fce00078e28ff */
.L_x_0:
[----:B------:R-:W-:Y:S01]  /*01d0*/  ISETP.GT.U32.AND P0, PT, R7, 0x1ff, PT ;  /* 0x000001ff0700780c */ /* 0x000fe20003f04070 */
[----:B------:R-:W-:Y:S01]  /*01e0*/  HFMA2 R25, -RZ, RZ, 0, 0 ;  /* 0x00000000ff197431 */ /* 0x000fe200000001ff */
[----:B------:R-:W-:Y:S01]  /*01f0*/  VIMNMX.U32 R8, PT, PT, R5, R0, !PT ;  /* 0x0000000005087248 */ /* 0x000fe20007fe0000 */
[----:B------:R-:W-:Y:S01]  /*0200*/  IMAD.MOV.U32 R22, RZ, RZ, RZ ;  /* 0x000000ffff167224 */ /* 0x000fe200078e00ff */
[----:B------:R-:W-:Y:S02]  /*0210*/  ISETP.GT.OR P0, PT, R20, 0x1ff, P0 ;  /* 0x000001ff1400780c */ /* 0x000fe40000704670 */
[----:B------:R-:W-:-:S11]  /*0220*/  ISETP.GT.U32.AND P1, PT, R8, 0x1ff, PT ;  /* 0x000001ff0800780c */ /* 0x000fd60003f24070 */
[----:B------:R-:W0:Y:S02]  /*0230*/  @!P0 LDC.64 R14, c[0x0][0x388] ;  /* 0x0000e200ff0e8b82 */ /* 0x000e240000000a00 */
[----:B------:R-:W-:Y:S01]  /*0240*/  @!P1 MOV R12, R4 ;  /* 0x00000004000c9202 */ /* 0x000fe20000000f00 */
[----:B------:R-:W-:-:S05]  /*0250*/  @!P1 IMAD.MOV.U32 R13, RZ, RZ, R17 ;  /* 0x000000ffff0d9224 */ /* 0x000fca00078e0011 */
[----:B------:R-:W2:Y:S01]  /*0260*/  @!P1 LDG.E R22, desc[UR8][R12.64] ;  /* 0x000000080c169981 */ /* 0x000ea2000c1e1900 */
[----:B0-----:R-:W-:-:S05]  /*0270*/  @!P0 IMAD.WIDE.U32 R14, R2, 0x4, R14 ;  /* 0x00000004020e8825 */ /* 0x001fca00078e000e */
[----:B------:R-:W3:Y:S01]  /*0280*/  @!P0 LDG.E R25, desc[UR8][R14.64] ;  /* 0x000000080e198981 */ /* 0x000ee2000c1e1900 */
[----:B------:R-:W-:-:S04]  /*0290*/  ISETP.GT.U32.AND P0, PT, R7, 0x1f7, PT ;  /* 0x000001f70700780c */ /* 0x000fc80003f04070 */
[----:B------:R-:W-:Y:S02]  /*02a0*/  ISETP.GT.OR P0, PT, R20, 0x1ff, P0 ;  /* 0x000001ff1400780c */ /* 0x000fe40000704670 */
[----:B------:R-:W-:-:S04]  /*02b0*/  ISETP.GT.U32.AND P1, PT, R0, 0x1f7, PT ;  /* 0x000001f70000780c */ /* 0x000fc80003f24070 */
[----:B------:R-:W-:Y:S01]  /*02c0*/  ISETP.GT.U32.OR P1, PT, R5, 0x1ff, P1 ;  /* 0x000001ff0500780c */ /* 0x000fe20000f24470 */
[----:B------:R-:W-:Y:S01]  /*02d0*/  HFMA2 R28, -RZ, RZ, 0, 0 ;  /* 0x00000000ff1c7431 */ /* 0x000fe200000001ff */
[----:B--2---:R-:W-:Y:S04]  /*02e0*/  STS [R21], R22 ;  /* 0x0000001615007388 */ /* 0x004fe80000000800 */
[----:B---3--:R-:W-:Y:S01]  /*02f0*/  STS [R18], R25 ;  /* 0x0000001912007388 */ /* 0x008fe20000000800 */
[----:B------:R-:W-:Y:S06]  /*0300*/  BAR.SYNC.DEFER_BLOCKING 0x0 ;  /* 0x0000000000007b1d */ /* 0x000fec0000010000 */
[----:B------:R-:W-:Y:S04]  /*0310*/  LDS R24, [R16] ;  /* 0x0000000010187984 */ /* 0x000fe80000000800 */
[----:B------:R-:W0:Y:S04]  /*0320*/  LDS.128 R8, [R19] ;  /* 0x0000000013087984 */ /* 0x000e280000000c00 */
[----:B------:R-:W1:Y:S04]  /*0330*/  LDS R27, [R16+0x20] ;  /* 0x00002000101b7984 */ /* 0x000e680000000800 */
[----:B------:R-:W2:Y:S04]  /*0340*/  LDS R26, [R16+0x40] ;  /* 0x00004000101a7984 */ /* 0x000ea80000000800 */
[----:B------:R-:W3:Y:S04]  /*0350*/  LDS R29, [R16+0x60] ;  /* 0x00006000101d7984 */ /* 0x000ee80000000800 */
[----:B------:R-:W-:Y:S04]  /*0360*/  LDS R25, [R16+0x80] ;  /* 0x0000800010197984 */ /* 0x000fe80000000800 */
[----:B------:R-:W-:Y:S04]  /*0370*/  LDS R22, [R16+0xe0] ;  /* 0x0000e00010167984 */ /* 0x000fe80000000800 */
[----:B------:R-:W4:Y:S01]  /*0380*/  LDS.128 R12, [R19+0x10] ;  /* 0x00001000130c7984 */ /* 0x000f220000000c00 */
[----:B0-----:R-:W-:-:S03]  /*0390*/  FFMA R8, R8, R24, R23 ;  /* 0x0000001808087223 */ /* 0x001fc60000000017 */
[----:B------:R-:W0:Y:S01]  /*03a0*/  LDS R24, [R16+0xa0] ;  /* 0x0000a00010187984 */ /* 0x000e220000000800 */
[----:B-1----:R-:W-:-:S03]  /*03b0*/  FFMA R9, R27, R9, R8 ;  /* 0x000000091b097223 */ /* 0x002fc60000000008 */
[----:B------:R-:W1:Y:S01]  /*03c0*/  LDS R23, [R16+0xc0] ;  /* 0x0000c00010177984 */ /* 0x000e620000000800 */
[----:B--2---:R-:W-:Y:S02]  /*03d0*/  FFMA R10, R26, R10, R9 ;  /* 0x0000000a1a0a7223 */ /* 0x004fe40000000009 */
[----:B------:R-:W2:Y:S01]  /*03e0*/  @!P0 LDC.64 R8, c[0x0][0x388] ;  /* 0x0000e200ff088b82 */ /* 0x000ea20000000a00 */
[----:B------:R-:W-:Y:S01]  /*03f0*/  @!P0 IADD3 R27, PT, PT, R2, 0x1000, RZ ;  /* 0x00001000021b8810 */ /* 0x000fe20007ffe0ff */
[----:B---3--:R-:W-:Y:S01]  /*0400*/  FFMA R29, R29, R11, R10 ;  /* 0x0000000b1d1d7223 */ /* 0x008fe2000000000a */
[----:B------:R-:W-:Y:S01]  /*0410*/  @!P1 MOV R10, R6 ;  /* 0x00000006000a9202 */ /* 0x000fe20000000f00 */
[----:B------:R-:W-:-:S04]  /*0420*/  @!P1 IMAD.MOV.U32 R11, RZ, RZ, R3 ;  /* 0x000000ffff0b9224 */ /* 0x000fc800078e0003 */
[----:B------:R-:W-:Y:S01]  /*0430*/  BAR.SYNC.DEFER_BLOCKING 0x0 ;  /* 0x0000000000007b1d */ /* 0x000fe20000010000 */
[----:B--2---:R-:W-:-:S04]  /*0440*/  @!P0 IMAD.WIDE.U32 R26, R27, 0x4, R8 ;  /* 0x000000041b1a8825 */ /* 0x004fc800078e0008 */
[----:B------:R-:W-:Y:S01]  /*0450*/  HFMA2 R9, -RZ, RZ, 0, 0 ;  /* 0x00000000ff097431 */ /* 0x000fe200000001ff */
[----:B------:R-:W2:Y:S05]  /*0460*/  @!P1 LDG.E R28, desc[UR8][R10.64] ;  /* 0x000000080a1c9981 */ /* 0x000eaa000c1e1900 */
[----:B------:R-:W3:Y:S01]  /*0470*/  @!P0 LDG.E R9, desc[UR8][R26.64] ;  /* 0x000000081a098981 */ /* 0x000ee2000c1e1900 */
[----:B----4-:R-:W-:-:S04]  /*0480*/  FFMA R29, R12, R25, R29 ;  /* 0x000000190c1d7223 */ /* 0x010fc8000000001d */
[----:B0-----:R-:W-:-:S04]  /*0490*/  FFMA R24, R24, R13, R29 ;  /* 0x0000000d18187223 */ /* 0x001fc8000000001d */
[----:B-1----:R-:W-:-:S04]  /*04a0*/  FFMA R13, R23, R14, R24 ;  /* 0x0000000e170d7223 */ /* 0x002fc80000000018 */
[----:B------:R-:W-:Y:S01]  /*04b0*/  FFMA R13, R22, R15, R13 ;  /* 0x0000000f160d7223 */ /* 0x000fe2000000000d */
[----:B------:R-:W-:-:S04]  /*04c0*/  UIADD3 UR4, UPT, UPT, UR4, 0x2000, URZ ;  /* 0x0000200004047890 */ /* 0x000fc8000fffe0ff */
[----:B------:R-:W-:Y:S01]  /*04d0*/  UISETP.NE.AND UP0, UPT, UR4, 0x41000, UPT ;  /* 0x000410000400788c */ /* 0x000fe2000bf05270 */
[----:B------:R-:W-:Y:S02]  /*04e0*/  IADD3 R4, P1, PT, R4, 0x40, RZ ;  /* 0x0000004004047810 */ /* 0x000fe40007f3e0ff */
[----:B------:R-:W-:Y:S01]  /*04f0*/  IADD3 R6, P0, PT, R6, 0x40, RZ ;  /* 0x0000004006067810 */ /* 0x000fe20007f1e0ff */
[----:B------:R-:W-:Y:S01]  /*0500*/  VIADD R7, R7, 0x10 ;  /* 0x0000001007077836 */ /* 0x000fe20000000000 */
[----:B------:R-:W-:Y:S01]  /*0510*/  IADD3 R0, PT, PT, R0, 0x10, RZ ;  /* 0x0000001000007810 */ /* 0x000fe20007ffe0ff */
[----:B------:R-:W-:Y:S01]  /*0520*/  IMAD.X R17, RZ, RZ, R17, P1 ;  /* 0x000000ffff117224 */ /* 0x000fe200008e0611 */
[----:B------:R-:W-:Y:S02]  /*0530*/  IADD3.X R3, PT, PT, RZ, R3, RZ, P0, !PT ;  /* 0x00000003ff037210 */ /* 0x000fe400007fe4ff */
[----:B------:R-:W-:Y:S01]  /*0540*/  IADD3 R2, PT, PT, R2, 0x2000, RZ ;  /* 0x0000200002027810 */ /* 0x000fe20007ffe0ff */
[----:B--2---:R-:W-:Y:S04]  /*0550*/  STS [R21], R28 ;  /* 0x0000001c15007388 */ /* 0x004fe80000000800 */
[----:B---3--:R-:W-:Y:S01]  /*0560*/  STS [R18], R9 ;  /* 0x0000000912007388 */ /* 0x008fe20000000800 */
[----:B------:R-:W-:Y:S06]  /*0570*/  BAR.SYNC.DEFER_BLOCKING 0x0 ;  /* 0x0000000000007b1d */ /* 0x000fec0000010000 */
[----:B------:R-:W-:Y:S04]  /*0580*/  LDS R25, [R16] ;  /* 0x0000000010197984 */ /* 0x000fe80000000800 */
[----:B------:R-:W0:Y:S04]  /*0590*/  LDS.128 R8, [R19] ;  /* 0x0000000013087984 */ /* 0x000e280000000c00 */
[----:B------:R-:W1:Y:S04]  /*05a0*/  LDS R28, [R16+0x20] ;  /* 0x00002000101c7984 */ /* 0x000e680000000800 */
[----:B------:R-:W2:Y:S04]  /*05b0*/  LDS R23, [R16+0x40] ;  /* 0x0000400010177984 */ /* 0x000ea80000000800 */
[----:B------:R-:W3:Y:S01]  /*05c0*/  LDS R22, [R16+0x60] ;  /* 0x0000600010167984 */ /* 0x000ee20000000800 */
[----:B0-----:R-:W-:-:S03]  /*05d0*/  FFMA R27, R8, R25, R13 ;  /* 0x00000019081b7223 */ /* 0x001fc6000000000d */
[----:B------:R-:W-:Y:S04]  /*05e0*/  LDS R25, [R16+0x80] ;  /* 0x0000800010197984 */ /* 0x000fe80000000800 */
[----:B------:R-:W0:Y:S01]  /*05f0*/  LDS.128 R12, [R19+0x10] ;  /* 0x00001000130c7984 */ /* 0x000e220000000c00 */
[----:B-1----:R-:W-:-:S03]  /*0600*/  FFMA R28, R28, R9, R27 ;  /* 0x000000091c1c7223 */ /* 0x002fc6000000001b */
[----:B------:R-:W1:Y:S04]  /*0610*/  LDS R27, [R16+0xa0] ;  /* 0x0000a000101b7984 */ /* 0x000e680000000800 */
[----:B------:R-:W4:Y:S04]  /*0620*/  LDS R9, [R16+0xc0] ;  /* 0x0000c00010097984 */ /* 0x000f280000000800 */
[----:B------:R-:W5:Y:S01]  /*0630*/  LDS R8, [R16+0xe0] ;  /* 0x0000e00010087984 */ /* 0x000f620000000800 */
[----:B--2---:R-:W-:-:S04]  /*0640*/  FFMA R23, R23, R10, R28 ;  /* 0x0000000a17177223 */ /* 0x004fc8000000001c */
[----:B---3--:R-:W-:-:S04]  /*0650*/  FFMA R11, R22, R11, R23 ;  /* 0x0000000b160b7223 */ /* 0x008fc80000000017 */
[----:B0-----:R-:W-:-:S04]  /*0660*/  FFMA R12, R12, R25, R11 ;  /* 0x000000190c0c7223 */ /* 0x001fc8000000000b */
[----:B-1----:R-:W-:-:S04]  /*0670*/  FFMA R12, R27, R13, R12 ;  /* 0x0000000d1b0c7223 */ /* 0x002fc8000000000c */
[----:B----4-:R-:W-:-:S04]  /*0680*/  FFMA R9, R9, R14, R12 ;  /* 0x0000000e09097223 */ /* 0x010fc8000000000c */
[----:B-----5:R-:W-:Y:S01]  /*0690*/  FFMA R23, R8, R15, R9 ;  /* 0x0000000f08177223 */ /* 0x020fe20000000009 */
[----:B------:R-:W-:Y:S06]  /*06a0*/  BAR.SYNC.DEFER_BLOCKING 0x0 ;  /* 0x0000000000007b1d */ /* 0x000fec0000010000 */
[----:B------:R-:W-:Y:S05]  /*06b0*/  BRA.U UP0, `(.L_x_0) ;  /* 0xfffffff900c47547 */ /* 0x000fea000b83ffff */
[----:B------:R-:W-:-:S04]  /*06c0*/  ISETP.GT.AND P0, PT, R20, 0x1ff, PT ;  /* 0x000001ff1400780c */ /* 0x000fc80003f04270 */
[----:B------:R-:W-:-:S13]  /*06d0*/  ISETP.GT.U32.OR P0, PT, R5, 0x1ff, P0 ;  /* 0x000001ff0500780c */ /* 0x000fda0000704470 */
[----:B------:R-:W-:Y:S05]  /*06e0*/  @P0 EXIT ;  /* 0x000000000000094d */ /* 0x000fea0003800000 */
[----:B------:R-:W0:Y:S01]  /*06f0*/  LDC.64 R2, c[0x0][0x390] ;  /* 0x0000e400ff027b82 */ /* 0x000e220000000a00 */
[----:B------:R-:W-:-:S05]  /*0700*/  LEA R5, R5, R20, 0x9 ;  /* 0x0000001405057211 */ /* 0x000fca00078e48ff */
[----:B0-----:R-:W-:-:S05]  /*0710*/  IMAD.WIDE R2, R5, 0x4, R2 ;  /* 0x0000000405027825 */ /* 0x001fca00078e0202 */
[----:B------:R-:W-:Y:S01]  /*0720*/  STG.E desc[UR8][R2.64], R23 ;  /* 0x0000001702007986 */ /* 0x000fe2000c101908 */
[----:B------:R-:W-:Y:S05]  /*0730*/  EXIT ;  /* 0x000000000000794d */ /* 0x000fea0003800000 */
.L_x_1:
[----:B------:R-:W-:-:S00]  /*0740*/  BRA `(.L_x_1) ;  /* 0xfffffffc00fc7947 */ /* 0x000fc0000383ffff */
[----:B------:R-:W-:-:S00]  /*0750*/  NOP ;  /* 0x0000000000007918 */ /* 0x000fc00000000000 */
        /* <DEDUP_REMOVED lines=10> */
.L_x_2:


//--------------------- .nv.shared._Z13matmul_sharedPKfS0_Pf --------------------------
	.section	.nv.shared._Z13matmul_sharedPKfS0_Pf,"aw",@nobits
	.sectionflags	@""
	.align	4
.nv.shared._Z13matmul_sharedPKfS0_Pf:
	.zero		1536


//--------------------- .nv.shared.reserved.0     --------------------------
	.section	.nv.shared.reserved.0,"aw",@nobits
	.weak		__nv_reservedSMEM_offset_0_alias
	.size		__nv_reservedSMEM_offset_0_alias, 0, 64
	.other		__nv_reservedSMEM_offset_0_alias,@"STO_CUDA_RESERVED_SHARED STV_DEFAULT"
__nv_reservedSMEM_offset_0_alias:
	.zero		0
	.zero		64


//--------------------- .nv.constant0._Z13matmul_sharedPKfS0_Pf --------------------------
	.section	.nv.constant0._Z13matmul_sharedPKfS0_Pf,"a",@progbits
	.sectionflags	@""
	.align	4
.nv.constant0._Z13matmul_sharedPKfS0_Pf:
	.zero		920


//--------------------- SYMBOLS --------------------------

	.type		.nv.reservedSmem.offset0,@object
	.size		.nv.reservedSmem.offset0,0x4
	.type		.nv.reservedSmem.cap,@object
	.size		.nv.reservedSmem.cap,0x4
